	.headerflags	@"EF_CUDA_TEXMODE_UNIFIED EF_CUDA_64BIT_ADDRESS EF_CUDA_ACCELERATORS EF_CUDA_SM90 EF_CUDA_VIRTUAL_SM(EF_CUDA_SM90)"
	.elftype	@"ET_EXEC"


//--------------------- .nv.info                  --------------------------
	.section	.nv.info,"",@"SHT_CUDA_INFO"
	.align	4


	//----- nvinfo : EIATTR_REGCOUNT
	.align		4
        /*0000*/ 	.byte	0x04, 0x2f
        /*0002*/ 	.short	(.L_3 - .L_2)
	.align		4
.L_2:
        /*0004*/ 	.word	index@(triton_poi_fused__native_batch_norm_legit_no_training_cat_relu_56)
        /*0008*/ 	.word	0x00000017


	//----- nvinfo : EIATTR_MIN_STACK_SIZE
	.align		4
.L_3:
        /*000c*/ 	.byte	0x04, 0x12
        /*000e*/ 	.short	(.L_5 - .L_4)
	.align		4
.L_4:
        /*0010*/ 	.word	index@(triton_poi_fused__native_batch_norm_legit_no_training_cat_relu_56)
        /*0014*/ 	.word	0x00000000


	//----- nvinfo : EIATTR_FRAME_SIZE
	.align		4
.L_5:
        /*0018*/ 	.byte	0x04, 0x11
        /*001a*/ 	.short	(.L_7 - .L_6)
	.align		4
.L_6:
        /*001c*/ 	.word	index@(triton_poi_fused__native_batch_norm_legit_no_training_cat_relu_56)
        /*0020*/ 	.word	0x00000000


	//----- nvinfo : EIATTR_MIN_STACK_SIZE
	.align		4
.L_7:
        /*0024*/ 	.byte	0x04, 0x12
        /*0026*/ 	.short	(.L_9 - .L_8)
	.align		4
.L_8:
        /*0028*/ 	.word	index@(triton_poi_fused__native_batch_norm_legit_no_training_cat_relu_56)
        /*002c*/ 	.word	0x00000000
.L_9:


//--------------------- .nv.info.triton_poi_fused__native_batch_norm_legit_no_training_cat_relu_56 --------------------------
	.section	.nv.info.triton_poi_fused__native_batch_norm_legit_no_training_cat_relu_56,"",@"SHT_CUDA_INFO"
	.sectionflags	@""
	.align	4


	//----- nvinfo : EIATTR_CUDA_API_VERSION
	.align		4
        /*0000*/ 	.byte	0x04, 0x37
        /*0002*/ 	.short	(.L_11 - .L_10)
.L_10:
        /*0004*/ 	.word	0x0000007c


	//----- nvinfo : EIATTR_KPARAM_INFO
	.align		4
.L_11:
        /*0008*/ 	.byte	0x04, 0x17
        /*000a*/ 	.short	(.L_13 - .L_12)
.L_12:
        /*000c*/ 	.word	0x00000000
        /*0010*/ 	.short	0x0008
        /*0012*/ 	.short	0x0040
        /*0014*/ 	.byte	0x00, 0xf0, 0x11, 0x00


	//----- nvinfo : EIATTR_KPARAM_INFO
	.align		4
.L_13:
        /*0018*/ 	.byte	0x04, 0x17
        /*001a*/ 	.short	(.L_15 - .L_14)
.L_14:
        /*001c*/ 	.word	0x00000000
        /*0020*/ 	.short	0x0007
        /*0022*/ 	.short	0x0038
        /*0024*/ 	.byte	0x00, 0xf4, 0x21, 0x00


	//----- nvinfo : EIATTR_KPARAM_INFO
	.align		4
.L_15:
        /*0028*/ 	.byte	0x04, 0x17
        /*002a*/ 	.short	(.L_17 - .L_16)
.L_16:
        /*002c*/ 	.word	0x00000000
        /*0030*/ 	.short	0x0006
        /*0032*/ 	.short	0x0030
        /*0034*/ 	.byte	0x00, 0xf4, 0x21, 0x00


	//----- nvinfo : EIATTR_KPARAM_INFO
	.align		4
.L_17:
        /*0038*/ 	.byte	0x04, 0x17
        /*003a*/ 	.short	(.L_19 - .L_18)
.L_18:
        /*003c*/ 	.word	0x00000000
        /*0040*/ 	.short	0x0005
        /*0042*/ 	.short	0x0028
        /*0044*/ 	.byte	0x00, 0xf4, 0x21, 0x00


	//----- nvinfo : EIATTR_KPARAM_INFO
	.align		4
.L_19:
        /*0048*/ 	.byte	0x04, 0x17
        /*004a*/ 	.short	(.L_21 - .L_20)
.L_20:
        /*004c*/ 	.word	0x00000000
        /*0050*/ 	.short	0x0004
        /*0052*/ 	.short	0x0020
        /*0054*/ 	.byte	0x00, 0xf4, 0x21, 0x00


	//----- nvinfo : EIATTR_KPARAM_INFO
	.align		4
.L_21:
        /*0058*/ 	.byte	0x04, 0x17
        /*005a*/ 	.short	(.L_23 - .L_22)
.L_22:
        /*005c*/ 	.word	0x00000000
        /*0060*/ 	.short	0x0003
        /*0062*/ 	.short	0x0018
        /*0064*/ 	.byte	0x00, 0xf4, 0x21, 0x00


	//----- nvinfo : EIATTR_KPARAM_INFO
	.align		4
.L_23:
        /*0068*/ 	.byte	0x04, 0x17
        /*006a*/ 	.short	(.L_25 - .L_24)
.L_24:
        /*006c*/ 	.word	0x00000000
        /*0070*/ 	.short	0x0002
        /*0072*/ 	.short	0x0010
        /*0074*/ 	.byte	0x00, 0xf4, 0x21, 0x00


	//----- nvinfo : EIATTR_KPARAM_INFO
	.align		4
.L_25:
        /*0078*/ 	.byte	0x04, 0x17
        /*007a*/ 	.short	(.L_27 - .L_26)
.L_26:
        /*007c*/ 	.word	0x00000000
        /*0080*/ 	.short	0x0001
        /*0082*/ 	.short	0x0008
        /*0084*/ 	.byte	0x00, 0xf4, 0x21, 0x00


	//----- nvinfo : EIATTR_KPARAM_INFO
	.align		4
.L_27:
        /*0088*/ 	.byte	0x04, 0x17
        /*008a*/ 	.short	(.L_29 - .L_28)
.L_28:
        /*008c*/ 	.word	0x00000000
        /*0090*/ 	.short	0x0000
        /*0092*/ 	.short	0x0000
        /*0094*/ 	.byte	0x00, 0xf4, 0x21, 0x00


	//----- nvinfo : EIATTR_SPARSE_MMA_MASK
	.align		4
.L_29:
        /*0098*/ 	.byte	0x03, 0x50
        /*009a*/ 	.short	0x0000


	//----- nvinfo : EIATTR_MAXREG_COUNT
	.align		4
        /*009c*/ 	.byte	0x03, 0x1b
        /*009e*/ 	.short	0x00ff


	//----- nvinfo : EIATTR_EXIT_INSTR_OFFSETS
	.align		4
        /*00a0*/ 	.byte	0x04, 0x1c
        /*00a2*/ 	.short	(.L_31 - .L_30)


	//   ....[0]....
.L_30:
        /*00a4*/ 	.word	0x000004d0


	//   ....[1]....
        /*00a8*/ 	.word	0x000004f0


	//----- nvinfo : EIATTR_REQNTID
	.align		4
.L_31:
        /*00ac*/ 	.byte	0x04, 0x10
        /*00ae*/ 	.short	(.L_33 - .L_32)
.L_32:
        /*00b0*/ 	.word	0x00000080
        /*00b4*/ 	.word	0x00000001
        /*00b8*/ 	.word	0x00000001


	//----- nvinfo : EIATTR_CBANK_PARAM_SIZE
	.align		4
.L_33:
        /*00bc*/ 	.byte	0x03, 0x19
        /*00be*/ 	.short	0x0044


	//----- nvinfo : EIATTR_PARAM_CBANK
	.align		4
        /*00c0*/ 	.byte	0x04, 0x0a
        /*00c2*/ 	.short	(.L_35 - .L_34)
	.align		4
.L_34:
        /*00c4*/ 	.word	index@(.nv.constant0.triton_poi_fused__native_batch_norm_legit_no_training_cat_relu_56)
        /*00c8*/ 	.short	0x0210
        /*00ca*/ 	.short	0x0044


	//----- nvinfo : EIATTR_SW_WAR
	.align		4
.L_35:
        /*00cc*/ 	.byte	0x04, 0x36
        /*00ce*/ 	.short	(.L_37 - .L_36)
.L_36:
        /*00d0*/ 	.word	0x00000008
.L_37:


//--------------------- .nv.callgraph             --------------------------
	.section	.nv.callgraph,"",@"SHT_CUDA_CALLGRAPH"
	.align	4
	.sectionentsize	8
	.align		4
        /*0000*/ 	.word	0x00000000
	.align		4
        /*0004*/ 	.word	0xffffffff
	.align		4
        /*0008*/ 	.word	0x00000000
	.align		4
        /*000c*/ 	.word	0xfffffffe
	.align		4
        /*0010*/ 	.word	0x00000000
	.align		4
        /*0014*/ 	.word	0xfffffffd
	.align		4
        /*0018*/ 	.word	0x00000000
	.align		4
        /*001c*/ 	.word	0xfffffffc


//--------------------- .nv.constant4             --------------------------
	.section	.nv.constant4,"a",@progbits
	.align	8
	.align		8
.nv.constant4:
        /*0000*/ 	.dword	_$_str
	.align		8
        /*0008*/ 	.dword	_$_str_$_2


//--------------------- .text.triton_poi_fused__native_batch_norm_legit_no_training_cat_relu_56 --------------------------
	.section	.text.triton_poi_fused__native_batch_norm_legit_no_training_cat_relu_56,"ax",@progbits
	.align	128
        .global         triton_poi_fused__native_batch_norm_legit_no_training_cat_relu_56
        .type           triton_poi_fused__native_batch_norm_legit_no_training_cat_relu_56,@function
        .size           triton_poi_fused__native_batch_norm_legit_no_training_cat_relu_56,(.L_x_1 - triton_poi_fused__native_batch_norm_legit_no_training_cat_relu_56)
        .other          triton_poi_fused__native_batch_norm_legit_no_training_cat_relu_56,@"STO_CUDA_ENTRY STV_DEFAULT"
triton_poi_fused__native_batch_norm_legit_no_training_cat_relu_56:
.text.triton_poi_fused__native_batch_norm_legit_no_training_cat_relu_56:
[----:B------:R-:W0:Y:S01]  /*0000*/  LDC R1, c[0x0][0x28] ;  /* 0x00000a00ff017b82 */ /* 0x000e220000000800 */
[----:B------:R-:W1:Y:S07]  /*0010*/  S2R R0, SR_TID.X ;  /* 0x0000000000007919 */ /* 0x000e6e0000002100 */
[----:B------:R-:W2:Y:S01]  /*0020*/  LDC.64 R12, c[0x0][0x228] ;  /* 0x00008a00ff0c7b82 */ /* 0x000ea20000000a00 */
[----:B------:R-:W-:Y:S01]  /*0030*/  ULDC.64 UR4, c[0x0][0x208] ;  /* 0x0000820000047ab9 */ /* 0x000fe20000000a00 */
[----:B------:R-:W-:Y:S01]  /*0040*/  ULDC.64 UR6, c[0x0][0x218] ;  /* 0x0000860000067ab9 */ /* 0x000fe20000000a00 */
[----:B------:R-:W3:Y:S05]  /*0050*/  S2R R3, SR_CTAID.X ;  /* 0x0000000000037919 */ /* 0x000eea0000002500 */
[----:B------:R-:W4:Y:S08]  /*0060*/  LDC.64 R10, c[0x0][0x210] ;  /* 0x00008400ff0a7b82 */ /* 0x000f300000000a00 */
[----:B------:R-:W5:Y:S01]  /*0070*/  LDC.64 R8, c[0x0][0x220] ;  /* 0x00008800ff087b82 */ /* 0x000f620000000a00 */
[----:B-1----:R-:W-:-:S05]  /*0080*/  LOP3.LUT R0, R0, 0x7f, RZ, 0xc0, !PT ;  /* 0x0000007f00007812 */ /* 0x002fca00078ec0ff */
[----:B---3--:R-:W-:-:S05]  /*0090*/  IMAD R0, R3, 0x80, R0 ;  /* 0x0000008003007824 */ /* 0x008fca00078e0200 */
[----:B------:R-:W-:Y:S02]  /*00a0*/  SHF.R.S32.HI R3, RZ, 0x1f, R0 ;  /* 0x0000001fff037819 */ /* 0x000fe40000011400 */
[----:B------:R-:W-:Y:S02]  /*00b0*/  ISETP.GE.AND P0, PT, R0, 0x2a00, PT ;  /* 0x00002a000000780c */ /* 0x000fe40003f06270 */
[----:B------:R-:W-:-:S04]  /*00c0*/  LEA.HI R4, R3, R0, RZ, 0x2 ;  /* 0x0000000003047211 */ /* 0x000fc800078f10ff */
[----:B------:R-:W-:-:S05]  /*00d0*/  SHF.R.S32.HI R3, RZ, 0x2, R4 ;  /* 0x00000002ff037819 */ /* 0x000fca0000011404 */
[----:B------:R-:W-:-:S05]  /*00e0*/  IMAD.HI R2, R3, 0x30c30c31, RZ ;  /* 0x30c30c3103027827 */ /* 0x000fca00078e02ff */
[----:B------:R-:W-:-:S04]  /*00f0*/  SHF.R.U32.HI R5, RZ, 0x1f, R2 ;  /* 0x0000001fff057819 */ /* 0x000fc80000011602 */
[----:B------:R-:W-:-:S05]  /*0100*/  LEA.HI.SX32 R2, R2, R5, 0x19 ;  /* 0x0000000502027211 */ /* 0x000fca00078fcaff */
[----:B------:R-:W-:Y:S02]  /*0110*/  IMAD R3, R2, -0x2a0, R3 ;  /* 0xfffffd6002037824 */ /* 0x000fe400078e0203 */
[----:B------:R-:W-:Y:S02]  /*0120*/  IMAD.MOV.U32 R2, RZ, RZ, RZ ;  /* 0x000000ffff027224 */ /* 0x000fe400078e00ff */
[----:B--2---:R-:W-:-:S05]  /*0130*/  IMAD.WIDE R12, R3, 0x4, R12 ;  /* 0x00000004030c7825 */ /* 0x004fca00078e020c */
[----:B------:R1:W2:Y:S01]  /*0140*/  @!P0 LDG.E.EL R2, desc[UR4][R12.64] ;  /* 0x000000040c028981 */ /* 0x0002a2000c2e1900 */
[----:B------:R-:W-:Y:S01]  /*0150*/  IMAD.HI R5, R0, 0x30c30c31, RZ ;  /* 0x30c30c3100057827 */ /* 0x000fe200078e02ff */
[----:B------:R-:W-:Y:S02]  /*0160*/  LOP3.LUT R15, R4, 0xfffffffc, RZ, 0xc0, !PT ;  /* 0xfffffffc040f7812 */ /* 0x000fe400078ec0ff */
[C---:B------:R-:W-:Y:S01]  /*0170*/  ISETP.GE.AND P1, PT, R3.reuse, 0x280, PT ;  /* 0x000002800300780c */ /* 0x040fe20003f26270 */
[----:B------:R-:W-:Y:S01]  /*0180*/  IMAD.SHL.U32 R14, R3, 0x4, RZ ;  /* 0x00000004030e7824 */ /* 0x000fe200078e00ff */
[----:B------:R-:W-:Y:S01]  /*0190*/  SHF.R.U32.HI R6, RZ, 0x1f, R5 ;  /* 0x0000001fff067819 */ /* 0x000fe20000011605 */
[C---:B------:R-:W-:Y:S01]  /*01a0*/  IMAD.IADD R15, R0.reuse, 0x1, -R15 ;  /* 0x00000001000f7824 */ /* 0x040fe200078e0a0f */
[----:B------:R-:W-:Y:S02]  /*01b0*/  ISETP.LT.AND P2, PT, R0, 0x2a00, !P1 ;  /* 0x00002a000000780c */ /* 0x000fe40004f41270 */
[----:B------:R-:W-:-:S02]  /*01c0*/  LEA.HI.SX32 R17, R5, R6, 0x17 ;  /* 0x0000000605117211 */ /* 0x000fc400078fbaff */
[----:B------:R-:W3:Y:S01]  /*01d0*/  LDC.64 R6, c[0x0][0x230] ;  /* 0x00008c00ff067b82 */ /* 0x000ee20000000a00 */
[----:B------:R-:W-:Y:S02]  /*01e0*/  ISETP.GT.AND P3, PT, R3, 0x27f, !P0 ;  /* 0x0000027f0300780c */ /* 0x000fe40004764270 */
[C---:B------:R-:W-:Y:S02]  /*01f0*/  IMAD.SHL.U32 R16, R17.reuse, 0x80, RZ ;  /* 0x0000008011107824 */ /* 0x040fe400078e00ff */
[----:B-1----:R-:W-:-:S03]  /*0200*/  IMAD R12, R17, -0xa80, R0 ;  /* 0xfffff580110c7824 */ /* 0x002fc600078e0200 */
[----:B------:R-:W1:Y:S01]  /*0210*/  LDC.64 R4, c[0x0][0x238] ;  /* 0x00008e00ff047b82 */ /* 0x000e620000000a00 */
[----:B------:R-:W-:Y:S01]  /*0220*/  IADD3 R19, P4, P5, R14, R15, R16 ;  /* 0x0000000f0e137210 */ /* 0x000fe20007d9e010 */
[----:B------:R-:W-:Y:S01]  /*0230*/  IMAD R17, R17, 0xa00, R12 ;  /* 0x00000a0011117824 */ /* 0x000fe200078e020c */
[----:B------:R-:W-:Y:S02]  /*0240*/  SHF.R.S32.HI R13, RZ, 0x1f, R16 ;  /* 0x0000001fff0d7819 */ /* 0x000fe40000011410 */
[----:B------:R-:W-:Y:S01]  /*0250*/  SHF.R.S32.HI R15, RZ, 0x1f, R15 ;  /* 0x0000001fff0f7819 */ /* 0x000fe2000001140f */
[----:B----4-:R-:W-:Y:S01]  /*0260*/  IMAD.WIDE R16, R17, 0x4, R10 ;  /* 0x0000000411107825 */ /* 0x010fe200078e020a */
[----:B------:R-:W-:Y:S02]  /*0270*/  SHF.R.S32.HI R14, RZ, 0x1f, R14 ;  /* 0x0000001fff0e7819 */ /* 0x000fe4000001140e */
[----:B------:R-:W-:Y:S02]  /*0280*/  CS2R R10, SRZ ;  /* 0x00000000000a7805 */ /* 0x000fe4000001ff00 */
[----:B------:R-:W-:-:S02]  /*0290*/  IADD3.X R14, R14, R15, R13, P4, P5 ;  /* 0x0000000f0e0e7210 */ /* 0x000fc400027ea40d */
[----:B------:R-:W-:Y:S02]  /*02a0*/  CS2R R12, SRZ ;  /* 0x00000000000c7805 */ /* 0x000fe4000001ff00 */
[----:B------:R-:W-:-:S04]  /*02b0*/  LEA R18, P4, R19, UR6, 0x2 ;  /* 0x0000000613127c11 */ /* 0x000fc8000f8810ff */
[----:B------:R-:W-:Y:S01]  /*02c0*/  LEA.HI.X R19, R19, UR7, R14, 0x2, P4 ;  /* 0x0000000713137c11 */ /* 0x000fe2000a0f140e */
[----:B------:R2:W4:Y:S01]  /*02d0*/  @P2 LDG.E R12, desc[UR4][R16.64] ;  /* 0x00000004100c2981 */ /* 0x000522000c1e1900 */
[----:B-----5:R-:W-:-:S03]  /*02e0*/  IMAD.WIDE R8, R3, 0x4, R8 ;  /* 0x0000000403087825 */ /* 0x020fc600078e0208 */
[----:B------:R-:W5:Y:S01]  /*02f0*/  @P3 LDG.E R10, desc[UR4][R18.64+-0x2800] ;  /* 0xffd80004120a3981 */ /* 0x000f62000c1e1900 */
[----:B------:R-:W-:-:S03]  /*0300*/  IMAD.MOV.U32 R20, RZ, RZ, RZ ;  /* 0x000000ffff147224 */ /* 0x000fc600078e00ff */
[----:B------:R-:W5:Y:S01]  /*0310*/  @!P0 LDG.E.EL R11, desc[UR4][R8.64] ;  /* 0x00000004080b8981 */ /* 0x000f62000c2e1900 */
[----:B---3--:R-:W-:-:S04]  /*0320*/  IMAD.WIDE R6, R3, 0x4, R6 ;  /* 0x0000000403067825 */ /* 0x008fc800078e0206 */
[----:B-1----:R-:W-:Y:S01]  /*0330*/  IMAD.WIDE R14, R3, 0x4, R4 ;  /* 0x00000004030e7825 */ /* 0x002fe200078e0204 */
[----:B------:R1:W3:Y:S01]  /*0340*/  @!P0 LDG.E.EL R13, desc[UR4][R6.64] ;  /* 0x00000004060d8981 */ /* 0x0002e2000c2e1900 */
[----:B------:R-:W1:Y:S03]  /*0350*/  LDC.64 R4, c[0x0][0x240] ;  /* 0x00009000ff047b82 */ /* 0x000e660000000a00 */
[----:B------:R-:W3:Y:S01]  /*0360*/  @!P0 LDG.E.EL R20, desc[UR4][R14.64] ;  /* 0x000000040e148981 */ /* 0x000ee2000c2e1900 */
[----:B01----:R-:W-:-:S04]  /*0370*/  IMAD.WIDE R4, R0, 0x4, R4 ;  /* 0x0000000400047825 */ /* 0x003fc800078e0204 */
[----:B--2---:R-:W-:Y:S01]  /*0380*/  FADD R16, R2, 9.9999997473787516356e-06 ;  /* 0x3727c5ac02107421 */ /* 0x004fe20000000000 */
[----:B------:R-:W-:-:S03]  /*0390*/  IMAD.MOV.U32 R2, RZ, RZ, 0x3e800000 ;  /* 0x3e800000ff027424 */ /* 0x000fc600078e00ff */
[----:B------:R-:W0:Y:S02]  /*03a0*/  MUFU.SQRT R17, R16 ;  /* 0x0000001000117308 */ /* 0x000e240000002000 */
[C---:B0-----:R-:W-:Y:S02]  /*03b0*/  FSETP.GT.AND P4, PT, R17.reuse, 8.50705917302346158658e+37, PT ;  /* 0x7e8000001100780b */ /* 0x041fe40003f84000 */
[C---:B------:R-:W-:Y:S02]  /*03c0*/  FSETP.GEU.AND P5, PT, R17.reuse, 1.175494350822287508e-38, PT ;  /* 0x008000001100780b */ /* 0x040fe40003fae000 */
[----:B------:R-:W-:Y:S02]  /*03d0*/  FSEL R6, R2, 1, P4 ;  /* 0x3f80000002067808 */ /* 0x000fe40002000000 */
[----:B------:R-:W0:Y:S07]  /*03e0*/  LDC.64 R2, c[0x0][0x248] ;  /* 0x00009200ff027b82 */ /* 0x000e2e0000000a00 */
[----:B------:R-:W-:-:S02]  /*03f0*/  @P4 FMUL R17, R17, 0.25 ;  /* 0x3e80000011114820 */ /* 0x000fc40000400000 */
[----:B------:R-:W-:Y:S02]  /*0400*/  @!P5 FMUL R6, R6, 16777216 ;  /* 0x4b8000000606d820 */ /* 0x000fe40000400000 */
[----:B------:R-:W-:Y:S01]  /*0410*/  @!P5 FMUL R17, R17, 16777216 ;  /* 0x4b8000001111d820 */ /* 0x000fe20000400000 */
[----:B----4-:R-:W-:-:S05]  /*0420*/  SEL R12, R12, RZ, P2 ;  /* 0x000000ff0c0c7207 */ /* 0x010fca0001000000 */
[----:B------:R-:W1:Y:S01]  /*0430*/  MUFU.RCP R17, R17 ;  /* 0x0000001100117308 */ /* 0x000e620000001000 */
[----:B-----5:R-:W-:-:S05]  /*0440*/  @P1 SEL R12, R10, RZ, P3 ;  /* 0x000000ff0a0c1207 */ /* 0x020fca0001800000 */
[----:B------:R-:W-:Y:S01]  /*0450*/  FADD R11, R12, -R11 ;  /* 0x8000000b0c0b7221 */ /* 0x000fe20000000000 */
[----:B------:R2:W-:Y:S01]  /*0460*/  @!P0 STG.E desc[UR4][R4.64], R12 ;  /* 0x0000000c04008986 */ /* 0x0005e2000c101904 */
[----:B0-----:R-:W-:-:S04]  /*0470*/  IMAD.WIDE R2, R0, 0x4, R2 ;  /* 0x0000000400027825 */ /* 0x001fc800078e0202 */
[----:B-1----:R-:W-:-:S04]  /*0480*/  FMUL R6, R17, R6 ;  /* 0x0000000611067220 */ /* 0x002fc80000400000 */
[----:B------:R-:W-:-:S04]  /*0490*/  FMUL R11, R11, R6 ;  /* 0x000000060b0b7220 */ /* 0x000fc80000400000 */
[----:B---3--:R-:W-:-:S05]  /*04a0*/  FFMA R11, R11, R13, R20 ;  /* 0x0000000d0b0b7223 */ /* 0x008fca0000000014 */
[----:B------:R-:W-:-:S04]  /*04b0*/  FSETP.GEU.AND P1, PT, R11, RZ, PT ;  /* 0x000000ff0b00720b */ /* 0x000fc80003f2e000 */
[----:B------:R-:W-:Y:S01]  /*04c0*/  FSEL R11, R11, RZ, P1 ;  /* 0x000000ff0b0b7208 */ /* 0x000fe20000800000 */
[----:B--2---:R-:W-:Y:S08]  /*04d0*/  @P0 EXIT ;  /* 0x000000000000094d */ /* 0x004ff00003800000 */
[----:B------:R-:W-:Y:S01]  /*04e0*/  STG.E desc[UR4][R2.64], R11 ;  /* 0x0000000b02007986 */ /* 0x000fe2000c101904 */
[----:B------:R-:W-:Y:S05]  /*04f0*/  EXIT ;  /* 0x000000000000794d */ /* 0x000fea0003800000 */
.L_x_0:
[----:B------:R-:W-:-:S00]  /*0500*/  BRA `(.L_x_0) ;  /* 0xfffffffc00fc7947 */ /* 0x000fc0000383ffff */
[----:B------:R-:W-:-:S00]  /*0510*/  NOP ;  /* 0x0000000000007918 */ /* 0x000fc00000000000 */
        /* <DEDUP_REMOVED lines=14> */
.L_x_1:


//--------------------- .nv.global.init           --------------------------
	.section	.nv.global.init,"aw",@progbits
.nv.global.init:
	.type		_$_str,@object
	.size		_$_str,(_$_str_$_2 - _$_str)
_$_str:
        /*0000*/ 	.byte	0x5f, 0x5f, 0x43, 0x55, 0x44, 0x41, 0x5f, 0x46, 0x54, 0x5a, 0x00
	.type		_$_str_$_2,@object
	.size		_$_str_$_2,(.L_1 - _$_str_$_2)
_$_str_$_2:
        /*000b*/ 	.byte	0x5f, 0x5f, 0x43, 0x55, 0x44, 0x41, 0x5f, 0x50, 0x52, 0x45, 0x43, 0x5f, 0x53, 0x51, 0x52, 0x54
        /*001b*/ 	.byte	0x00
.L_1:


//--------------------- .nv.constant0.triton_poi_fused__native_batch_norm_legit_no_training_cat_relu_56 --------------------------
	.section	.nv.constant0.triton_poi_fused__native_batch_norm_legit_no_training_cat_relu_56,"a",@progbits
	.sectionflags	@""
	.align	4
.nv.constant0.triton_poi_fused__native_batch_norm_legit_no_training_cat_relu_56:
	.zero		596
